	.headerflags	@"EF_CUDA_TEXMODE_UNIFIED EF_CUDA_64BIT_ADDRESS EF_CUDA_ACCELERATORS EF_CUDA_SM90 EF_CUDA_VIRTUAL_SM(EF_CUDA_SM90)"
	.elftype	@"ET_EXEC"


//--------------------- .nv.info                  --------------------------
	.section	.nv.info,"",@"SHT_CUDA_INFO"
	.align	4


	//----- nvinfo : EIATTR_REGCOUNT
	.align		4
        /*0000*/ 	.byte	0x04, 0x2f
        /*0002*/ 	.short	(.L_1 - .L_0)
	.align		4
.L_0:
        /*0004*/ 	.word	index@(triton_poi_fused_2)
        /*0008*/ 	.word	0x00000016


	//----- nvinfo : EIATTR_MIN_STACK_SIZE
	.align		4
.L_1:
        /*000c*/ 	.byte	0x04, 0x12
        /*000e*/ 	.short	(.L_3 - .L_2)
	.align		4
.L_2:
        /*0010*/ 	.word	index@(triton_poi_fused_2)
        /*0014*/ 	.word	0x00000000


	//----- nvinfo : EIATTR_FRAME_SIZE
	.align		4
.L_3:
        /*0018*/ 	.byte	0x04, 0x11
        /*001a*/ 	.short	(.L_5 - .L_4)
	.align		4
.L_4:
        /*001c*/ 	.word	index@(triton_poi_fused_2)
        /*0020*/ 	.word	0x00000000


	//----- nvinfo : EIATTR_MIN_STACK_SIZE
	.align		4
.L_5:
        /*0024*/ 	.byte	0x04, 0x12
        /*0026*/ 	.short	(.L_7 - .L_6)
	.align		4
.L_6:
        /*0028*/ 	.word	index@(triton_poi_fused_2)
        /*002c*/ 	.word	0x00000000
.L_7:


//--------------------- .nv.info.triton_poi_fused_2 --------------------------
	.section	.nv.info.triton_poi_fused_2,"",@"SHT_CUDA_INFO"
	.sectionflags	@""
	.align	4


	//----- nvinfo : EIATTR_CUDA_API_VERSION
	.align		4
        /*0000*/ 	.byte	0x04, 0x37
        /*0002*/ 	.short	(.L_9 - .L_8)
.L_8:
        /*0004*/ 	.word	0x0000007c


	//----- nvinfo : EIATTR_KPARAM_INFO
	.align		4
.L_9:
        /*0008*/ 	.byte	0x04, 0x17
        /*000a*/ 	.short	(.L_11 - .L_10)
.L_10:
        /*000c*/ 	.word	0x00000000
        /*0010*/ 	.short	0x0003
        /*0012*/ 	.short	0x0014
        /*0014*/ 	.byte	0x00, 0xf0, 0x11, 0x00


	//----- nvinfo : EIATTR_KPARAM_INFO
	.align		4
.L_11:
        /*0018*/ 	.byte	0x04, 0x17
        /*001a*/ 	.short	(.L_13 - .L_12)
.L_12:
        /*001c*/ 	.word	0x00000000
        /*0020*/ 	.short	0x0002
        /*0022*/ 	.short	0x0010
        /*0024*/ 	.byte	0x00, 0xf0, 0x11, 0x00


	//----- nvinfo : EIATTR_KPARAM_INFO
	.align		4
.L_13:
        /*0028*/ 	.byte	0x04, 0x17
        /*002a*/ 	.short	(.L_15 - .L_14)
.L_14:
        /*002c*/ 	.word	0x00000000
        /*0030*/ 	.short	0x0001
        /*0032*/ 	.short	0x0008
        /*0034*/ 	.byte	0x00, 0xf4, 0x21, 0x00


	//----- nvinfo : EIATTR_KPARAM_INFO
	.align		4
.L_15:
        /*0038*/ 	.byte	0x04, 0x17
        /*003a*/ 	.short	(.L_17 - .L_16)
.L_16:
        /*003c*/ 	.word	0x00000000
        /*0040*/ 	.short	0x0000
        /*0042*/ 	.short	0x0000
        /*0044*/ 	.byte	0x00, 0xf4, 0x21, 0x00


	//----- nvinfo : EIATTR_SPARSE_MMA_MASK
	.align		4
.L_17:
        /*0048*/ 	.byte	0x03, 0x50
        /*004a*/ 	.short	0x0000


	//----- nvinfo : EIATTR_MAXREG_COUNT
	.align		4
        /*004c*/ 	.byte	0x03, 0x1b
        /*004e*/ 	.short	0x00ff


	//----- nvinfo : EIATTR_EXIT_INSTR_OFFSETS
	.align		4
        /*0050*/ 	.byte	0x04, 0x1c
        /*0052*/ 	.short	(.L_19 - .L_18)


	//   ....[0]....
.L_18:
        /*0054*/ 	.word	0x000003f0


	//   ....[1]....
        /*0058*/ 	.word	0x00000440


	//----- nvinfo : EIATTR_REQNTID
	.align		4
.L_19:
        /*005c*/ 	.byte	0x04, 0x10
        /*005e*/ 	.short	(.L_21 - .L_20)
.L_20:
        /*0060*/ 	.word	0x00000080
        /*0064*/ 	.word	0x00000001
        /*0068*/ 	.word	0x00000001


	//----- nvinfo : EIATTR_CBANK_PARAM_SIZE
	.align		4
.L_21:
        /*006c*/ 	.byte	0x03, 0x19
        /*006e*/ 	.short	0x0018


	//----- nvinfo : EIATTR_PARAM_CBANK
	.align		4
        /*0070*/ 	.byte	0x04, 0x0a
        /*0072*/ 	.short	(.L_23 - .L_22)
	.align		4
.L_22:
        /*0074*/ 	.word	index@(.nv.constant0.triton_poi_fused_2)
        /*0078*/ 	.short	0x0210
        /*007a*/ 	.short	0x0018


	//----- nvinfo : EIATTR_SW_WAR
	.align		4
.L_23:
        /*007c*/ 	.byte	0x04, 0x36
        /*007e*/ 	.short	(.L_25 - .L_24)
.L_24:
        /*0080*/ 	.word	0x00000008
.L_25:


//--------------------- .nv.callgraph             --------------------------
	.section	.nv.callgraph,"",@"SHT_CUDA_CALLGRAPH"
	.align	4
	.sectionentsize	8
	.align		4
        /*0000*/ 	.word	0x00000000
	.align		4
        /*0004*/ 	.word	0xffffffff
	.align		4
        /*0008*/ 	.word	0x00000000
	.align		4
        /*000c*/ 	.word	0xfffffffe
	.align		4
        /*0010*/ 	.word	0x00000000
	.align		4
        /*0014*/ 	.word	0xfffffffd
	.align		4
        /*0018*/ 	.word	0x00000000
	.align		4
        /*001c*/ 	.word	0xfffffffc


//--------------------- .text.triton_poi_fused_2  --------------------------
	.section	.text.triton_poi_fused_2,"ax",@progbits
	.sectionflags	@"SHF_BARRIERS=1"
	.align	128
        .global         triton_poi_fused_2
        .type           triton_poi_fused_2,@function
        .size           triton_poi_fused_2,(.L_x_1 - triton_poi_fused_2)
        .other          triton_poi_fused_2,@"STO_CUDA_ENTRY STV_DEFAULT"
triton_poi_fused_2:
.text.triton_poi_fused_2:
[----:B------:R-:W0:Y:S02]  /*0000*/  LDC R1, c[0x0][0x28] ;  /* 0x00000a00ff017b82 */ /* 0x000e240000000800 */
[----:B------:R-:W1:Y:S01]  /*0010*/  S2R R2, SR_TID.X ;  /* 0x0000000000027919 */ /* 0x000e620000002100 */
[----:B------:R-:W2:Y:S01]  /*0020*/  LDC.64 R14, c[0x0][0x210] ;  /* 0x00008400ff0e7b82 */ /* 0x000ea20000000a00 */
[----:B------:R-:W-:Y:S01]  /*0030*/  CS2R R6, SRZ ;  /* 0x0000000000067805 */ /* 0x000fe2000001ff00 */
[----:B------:R-:W3:Y:S01]  /*0040*/  S2R R3, SR_CTAID.Y ;  /* 0x0000000000037919 */ /* 0x000ee20000002600 */
[----:B------:R-:W4:Y:S01]  /*0050*/  S2R R5, SR_CTAID.X ;  /* 0x0000000000057919 */ /* 0x000f220000002500 */
[----:B------:R-:W-:Y:S01]  /*0060*/  CS2R R10, SRZ ;  /* 0x00000000000a7805 */ /* 0x000fe2000001ff00 */
[----:B------:R-:W-:Y:S01]  /*0070*/  ULDC.64 UR6, c[0x0][0x208] ;  /* 0x0000820000067ab9 */ /* 0x000fe20000000a00 */
[----:B-1----:R-:W-:-:S04]  /*0080*/  LOP3.LUT R16, R2, 0x7f, RZ, 0xc0, !PT ;  /* 0x0000007f02107812 */ /* 0x002fc800078ec0ff */
[----:B---3--:R-:W-:Y:S01]  /*0090*/  PRMT R4, R16, 0x6540, R3 ;  /* 0x0000654010047816 */ /* 0x008fe20000000003 */
[----:B----4-:R-:W-:-:S04]  /*00a0*/  IMAD.SHL.U32 R0, R5, 0x4, RZ ;  /* 0x0000000405007824 */ /* 0x010fc800078e00ff */
[----:B------:R-:W-:Y:S01]  /*00b0*/  IMAD.IADD R4, R4, 0x1, R5 ;  /* 0x0000000104047824 */ /* 0x000fe200078e0205 */
[----:B------:R-:W-:-:S03]  /*00c0*/  ISETP.GE.AND P0, PT, R0, 0x4, PT ;  /* 0x000000040000780c */ /* 0x000fc60003f06270 */
[----:B------:R-:W-:Y:S01]  /*00d0*/  IMAD.SHL.U32 R13, R4, 0x4, RZ ;  /* 0x00000004040d7824 */ /* 0x000fe200078e00ff */
[----:B------:R-:W-:-:S03]  /*00e0*/  CS2R R4, SRZ ;  /* 0x0000000000047805 */ /* 0x000fc6000001ff00 */
[C---:B------:R-:W-:Y:S02]  /*00f0*/  VIADD R9, R13.reuse, 0x200 ;  /* 0x000002000d097836 */ /* 0x040fe40000000000 */
[----:B--2---:R-:W-:-:S04]  /*0100*/  IMAD.WIDE R12, R13, 0x4, R14 ;  /* 0x000000040d0c7825 */ /* 0x004fc800078e020e */
[----:B------:R-:W-:Y:S01]  /*0110*/  IMAD.WIDE R14, R9, 0x4, R14 ;  /* 0x00000004090e7825 */ /* 0x000fe200078e020e */
[----:B------:R-:W-:Y:S01]  /*0120*/  CS2R R8, SRZ ;  /* 0x0000000000087805 */ /* 0x000fe2000001ff00 */
[----:B------:R1:W2:Y:S05]  /*0130*/  @!P0 LDG.E.EL.128 R4, desc[UR6][R12.64] ;  /* 0x000000060c048981 */ /* 0x0002aa000c2e1d00 */
[----:B------:R-:W3:Y:S01]  /*0140*/  @!P0 LDG.E.EL.128 R8, desc[UR6][R14.64] ;  /* 0x000000060e088981 */ /* 0x000ee2000c2e1d00 */
[----:B------:R-:W4:Y:S01]  /*0150*/  S2UR UR5, SR_CgaCtaId ;  /* 0x00000000000579c3 */ /* 0x000f220000008800 */
[----:B------:R-:W-:Y:S01]  /*0160*/  UMOV UR4, 0x400 ;  /* 0x0000040000047882 */ /* 0x000fe20000000000 */
[----:B------:R-:W-:Y:S01]  /*0170*/  IMAD.SHL.U32 R17, R2, 0x4, RZ ;  /* 0x0000000402117824 */ /* 0x000fe200078e00ff */
[----:B------:R-:W-:-:S02]  /*0180*/  SHF.R.U32.HI R18, RZ, 0x4, R2 ;  /* 0x00000004ff127819 */ /* 0x000fc40000011602 */
[----:B------:R-:W-:Y:S02]  /*0190*/  SHF.R.U32.HI R2, RZ, 0x6, R2 ;  /* 0x00000006ff027819 */ /* 0x000fe40000011602 */
[----:B-1----:R-:W-:Y:S02]  /*01a0*/  LOP3.LUT R13, R18, 0x4, RZ, 0xc0, !PT ;  /* 0x00000004120d7812 */ /* 0x002fe400078ec0ff */
[----:B------:R-:W-:-:S04]  /*01b0*/  LOP3.LUT R18, R17, 0xfc, RZ, 0xc0, !PT ;  /* 0x000000fc11127812 */ /* 0x000fc800078ec0ff */
[----:B------:R-:W-:-:S05]  /*01c0*/  PRMT R18, R18, 0x6540, R3 ;  /* 0x0000654012127816 */ /* 0x000fca0000000003 */
[----:B------:R-:W-:Y:S01]  /*01d0*/  IMAD.HI R3, R18, 0x2aaaaaab, RZ ;  /* 0x2aaaaaab12037827 */ /* 0x000fe200078e02ff */
[----:B----4-:R-:W-:-:S06]  /*01e0*/  UPRMT UR4, UR5, 0x654, UR4 ;  /* 0x0000065405047896 */ /* 0x010fcc0008000004 */
[----:B------:R-:W-:Y:S02]  /*01f0*/  LEA R19, R16, UR4, 0x2 ;  /* 0x0000000410137c11 */ /* 0x000fe4000f8e10ff */
[----:B------:R-:W-:-:S05]  /*0200*/  LOP3.LUT R16, R17, 0x1fc, RZ, 0xc0, !PT ;  /* 0x000001fc11107812 */ /* 0x000fca00078ec0ff */
[----:B------:R-:W-:-:S05]  /*0210*/  IMAD.IADD R13, R16, 0x1, R13 ;  /* 0x00000001100d7824 */ /* 0x000fca00078e020d */
[----:B------:R-:W-:Y:S01]  /*0220*/  LEA R13, R13, UR4, 0x2 ;  /* 0x000000040d0d7c11 */ /* 0x000fe2000f8e10ff */
[----:B--2---:R-:W-:Y:S04]  /*0230*/  STS [R19], R4 ;  /* 0x0000000413007388 */ /* 0x004fe80000000800 */
[----:B------:R1:W-:Y:S04]  /*0240*/  STS [R19+0x410], R5 ;  /* 0x0004100513007388 */ /* 0x0003e80000000800 */
[----:B------:R2:W-:Y:S04]  /*0250*/  STS [R19+0x820], R6 ;  /* 0x0008200613007388 */ /* 0x0005e80000000800 */
[----:B------:R4:W-:Y:S01]  /*0260*/  STS [R19+0xc30], R7 ;  /* 0x000c300713007388 */ /* 0x0009e20000000800 */
[----:B-1----:R-:W1:Y:S03]  /*0270*/  LDC.64 R4, c[0x0][0x218] ;  /* 0x00008600ff047b82 */ /* 0x002e660000000a00 */
[----:B---3--:R-:W-:Y:S01]  /*0280*/  STS [R19+0x200], R8 ;  /* 0x0002000813007388 */ /* 0x008fe20000000800 */
[----:B--2---:R-:W-:-:S03]  /*0290*/  SHF.R.U32.HI R6, RZ, 0x1f, R3 ;  /* 0x0000001fff067819 */ /* 0x004fc60000011603 */
[----:B------:R2:W-:Y:S01]  /*02a0*/  STS [R19+0x610], R9 ;  /* 0x0006100913007388 */ /* 0x0005e20000000800 */
[----:B----4-:R-:W-:-:S03]  /*02b0*/  LEA.HI.SX32 R7, R3, R6, 0x1c ;  /* 0x0000000603077211 */ /* 0x010fc600078fe2ff */
[----:B------:R-:W-:Y:S01]  /*02c0*/  STS [R19+0xa20], R10 ;  /* 0x000a200a13007388 */ /* 0x000fe20000000800 */
[----:B------:R-:W-:Y:S02]  /*02d0*/  SGXT.U32 R3, R2, 0x1 ;  /* 0x000000010203781a */ /* 0x000fe40000000000 */
[----:B------:R-:W-:Y:S01]  /*02e0*/  LOP3.LUT R2, R16, 0x200, RZ, 0xfc, !PT ;  /* 0x0000020010027812 */ /* 0x000fe200078efcff */
[----:B------:R-:W-:Y:S01]  /*02f0*/  STS [R19+0xe30], R11 ;  /* 0x000e300b13007388 */ /* 0x000fe20000000800 */
[----:B------:R-:W-:Y:S01]  /*0300*/  LOP3.LUT R3, R0, R3, RZ, 0xfc, !PT ;  /* 0x0000000300037212 */ /* 0x000fe200078efcff */
[----:B------:R-:W-:Y:S01]  /*0310*/  IMAD R18, R7, -0x60, R18 ;  /* 0xffffffa007127824 */ /* 0x000fe200078e0212 */
[----:B------:R-:W-:Y:S01]  /*0320*/  SHF.R.U32.HI R2, RZ, 0x6, R2 ;  /* 0x00000006ff027819 */ /* 0x000fe20000011602 */
[----:B------:R-:W-:Y:S01]  /*0330*/  BAR.SYNC.DEFER_BLOCKING 0x0 ;  /* 0x0000000000007b1d */ /* 0x000fe20000010000 */
[----:B------:R-:W-:Y:S01]  /*0340*/  LOP3.LUT R0, R3, 0x2, RZ, 0xfc, !PT ;  /* 0x0000000203007812 */ /* 0x000fe200078efcff */
[----:B------:R-:W-:Y:S01]  /*0350*/  IMAD R18, R7, 0x180, R18 ;  /* 0x0000018007127824 */ /* 0x000fe200078e0212 */
[----:B------:R-:W-:-:S02]  /*0360*/  ISETP.GE.AND P1, PT, R3, 0x4, PT ;  /* 0x000000040300780c */ /* 0x000fc40003f26270 */
[----:B------:R-:W-:Y:S01]  /*0370*/  ISETP.GE.AND P0, PT, R0, 0x4, PT ;  /* 0x000000040000780c */ /* 0x000fe20003f06270 */
[----:B------:R-:W-:Y:S01]  /*0380*/  IMAD R7, R3, 0x60, R18 ;  /* 0x0000006003077824 */ /* 0x000fe200078e0212 */
[----:B--2---:R-:W-:-:S03]  /*0390*/  LOP3.LUT R9, R2, 0xc, RZ, 0xc0, !PT ;  /* 0x0000000c02097812 */ /* 0x004fc600078ec0ff */
[----:B-1----:R-:W-:-:S04]  /*03a0*/  IMAD.WIDE R2, R7, 0x4, R4 ;  /* 0x0000000407027825 */ /* 0x002fc800078e0204 */
[----:B------:R-:W-:-:S05]  /*03b0*/  IMAD.IADD R9, R16, 0x1, R9 ;  /* 0x0000000110097824 */ /* 0x000fca00078e0209 */
[----:B------:R-:W-:Y:S01]  /*03c0*/  LEA R9, R9, UR4, 0x2 ;  /* 0x0000000409097c11 */ /* 0x000fe2000f8e10ff */
[----:B------:R-:W1:Y:S04]  /*03d0*/  LDS.128 R12, [R13] ;  /* 0x000000000d0c7984 */ /* 0x000e680000000c00 */
[----:B-1----:R1:W-:Y:S01]  /*03e0*/  @!P1 STG.E.128 desc[UR6][R2.64], R12 ;  /* 0x0000000c02009986 */ /* 0x0023e2000c101d06 */
[----:B------:R-:W-:Y:S05]  /*03f0*/  @P0 EXIT ;  /* 0x000000000000094d */ /* 0x000fea0003800000 */
[----:B------:R-:W0:Y:S01]  /*0400*/  LDS.128 R8, [R9+0x800] ;  /* 0x0008000009087984 */ /* 0x000e220000000c00 */
[----:B------:R-:W-:-:S04]  /*0410*/  VIADD R7, R7, 0xc0 ;  /* 0x000000c007077836 */ /* 0x000fc80000000000 */
[----:B------:R-:W-:-:S05]  /*0420*/  IMAD.WIDE R4, R7, 0x4, R4 ;  /* 0x0000000407047825 */ /* 0x000fca00078e0204 */
[----:B0-----:R-:W-:Y:S01]  /*0430*/  STG.E.128 desc[UR6][R4.64], R8 ;  /* 0x0000000804007986 */ /* 0x001fe2000c101d06 */
[----:B------:R-:W-:Y:S05]  /*0440*/  EXIT ;  /* 0x000000000000794d */ /* 0x000fea0003800000 */
.L_x_0:
[----:B------:R-:W-:-:S00]  /*0450*/  BRA `(.L_x_0) ;  /* 0xfffffffc00fc7947 */ /* 0x000fc0000383ffff */
[----:B------:R-:W-:-:S00]  /*0460*/  NOP ;  /* 0x0000000000007918 */ /* 0x000fc00000000000 */
        /* <DEDUP_REMOVED lines=9> */
.L_x_1:


//--------------------- .nv.shared.triton_poi_fused_2 --------------------------
	.section	.nv.shared.triton_poi_fused_2,"aw",@nobits
	.sectionflags	@""
	.align	16
	.zero		1024


//--------------------- .nv.constant0.triton_poi_fused_2 --------------------------
	.section	.nv.constant0.triton_poi_fused_2,"a",@progbits
	.sectionflags	@""
	.align	4
.nv.constant0.triton_poi_fused_2:
	.zero		552
